	.headerflags	@"EF_CUDA_TEXMODE_UNIFIED EF_CUDA_64BIT_ADDRESS EF_CUDA_ACCELERATORS EF_CUDA_SM90 EF_CUDA_VIRTUAL_SM(EF_CUDA_SM90)"
	.elftype	@"ET_EXEC"


//--------------------- .nv.info                  --------------------------
	.section	.nv.info,"",@"SHT_CUDA_INFO"
	.align	4


	//----- nvinfo : EIATTR_REGCOUNT
	.align		4
        /*0000*/ 	.byte	0x04, 0x2f
        /*0002*/ 	.short	(.L_1 - .L_0)
	.align		4
.L_0:
        /*0004*/ 	.word	index@(triton_poi_fused_avg_pool2d_5)
        /*0008*/ 	.word	0x00000020


	//----- nvinfo : EIATTR_MIN_STACK_SIZE
	.align		4
.L_1:
        /*000c*/ 	.byte	0x04, 0x12
        /*000e*/ 	.short	(.L_3 - .L_2)
	.align		4
.L_2:
        /*0010*/ 	.word	index@(triton_poi_fused_avg_pool2d_5)
        /*0014*/ 	.word	0x00000000


	//----- nvinfo : EIATTR_FRAME_SIZE
	.align		4
.L_3:
        /*0018*/ 	.byte	0x04, 0x11
        /*001a*/ 	.short	(.L_5 - .L_4)
	.align		4
.L_4:
        /*001c*/ 	.word	index@(triton_poi_fused_avg_pool2d_5)
        /*0020*/ 	.word	0x00000000


	//----- nvinfo : EIATTR_MIN_STACK_SIZE
	.align		4
.L_5:
        /*0024*/ 	.byte	0x04, 0x12
        /*0026*/ 	.short	(.L_7 - .L_6)
	.align		4
.L_6:
        /*0028*/ 	.word	index@(triton_poi_fused_avg_pool2d_5)
        /*002c*/ 	.word	0x00000000
.L_7:


//--------------------- .nv.info.triton_poi_fused_avg_pool2d_5 --------------------------
	.section	.nv.info.triton_poi_fused_avg_pool2d_5,"",@"SHT_CUDA_INFO"
	.sectionflags	@""
	.align	4


	//----- nvinfo : EIATTR_CUDA_API_VERSION
	.align		4
        /*0000*/ 	.byte	0x04, 0x37
        /*0002*/ 	.short	(.L_9 - .L_8)
.L_8:
        /*0004*/ 	.word	0x0000007c


	//----- nvinfo : EIATTR_KPARAM_INFO
	.align		4
.L_9:
        /*0008*/ 	.byte	0x04, 0x17
        /*000a*/ 	.short	(.L_11 - .L_10)
.L_10:
        /*000c*/ 	.word	0x00000000
        /*0010*/ 	.short	0x0002
        /*0012*/ 	.short	0x0010
        /*0014*/ 	.byte	0x00, 0xf0, 0x11, 0x00


	//----- nvinfo : EIATTR_KPARAM_INFO
	.align		4
.L_11:
        /*0018*/ 	.byte	0x04, 0x17
        /*001a*/ 	.short	(.L_13 - .L_12)
.L_12:
        /*001c*/ 	.word	0x00000000
        /*0020*/ 	.short	0x0001
        /*0022*/ 	.short	0x0008
        /*0024*/ 	.byte	0x00, 0xf4, 0x21, 0x00


	//----- nvinfo : EIATTR_KPARAM_INFO
	.align		4
.L_13:
        /*0028*/ 	.byte	0x04, 0x17
        /*002a*/ 	.short	(.L_15 - .L_14)
.L_14:
        /*002c*/ 	.word	0x00000000
        /*0030*/ 	.short	0x0000
        /*0032*/ 	.short	0x0000
        /*0034*/ 	.byte	0x00, 0xf4, 0x21, 0x00


	//----- nvinfo : EIATTR_SPARSE_MMA_MASK
	.align		4
.L_15:
        /*0038*/ 	.byte	0x03, 0x50
        /*003a*/ 	.short	0x0000


	//----- nvinfo : EIATTR_MAXREG_COUNT
	.align		4
        /*003c*/ 	.byte	0x03, 0x1b
        /*003e*/ 	.short	0x00ff


	//----- nvinfo : EIATTR_EXIT_INSTR_OFFSETS
	.align		4
        /*0040*/ 	.byte	0x04, 0x1c
        /*0042*/ 	.short	(.L_17 - .L_16)


	//   ....[0]....
.L_16:
        /*0044*/ 	.word	0x000008e0


	//----- nvinfo : EIATTR_REQNTID
	.align		4
.L_17:
        /*0048*/ 	.byte	0x04, 0x10
        /*004a*/ 	.short	(.L_19 - .L_18)
.L_18:
        /*004c*/ 	.word	0x00000100
        /*0050*/ 	.word	0x00000001
        /*0054*/ 	.word	0x00000001


	//----- nvinfo : EIATTR_CBANK_PARAM_SIZE
	.align		4
.L_19:
        /*0058*/ 	.byte	0x03, 0x19
        /*005a*/ 	.short	0x0014


	//----- nvinfo : EIATTR_PARAM_CBANK
	.align		4
        /*005c*/ 	.byte	0x04, 0x0a
        /*005e*/ 	.short	(.L_21 - .L_20)
	.align		4
.L_20:
        /*0060*/ 	.word	index@(.nv.constant0.triton_poi_fused_avg_pool2d_5)
        /*0064*/ 	.short	0x0210
        /*0066*/ 	.short	0x0014


	//----- nvinfo : EIATTR_SW_WAR
	.align		4
.L_21:
        /*0068*/ 	.byte	0x04, 0x36
        /*006a*/ 	.short	(.L_23 - .L_22)
.L_22:
        /*006c*/ 	.word	0x00000008
.L_23:


//--------------------- .nv.callgraph             --------------------------
	.section	.nv.callgraph,"",@"SHT_CUDA_CALLGRAPH"
	.align	4
	.sectionentsize	8
	.align		4
        /*0000*/ 	.word	0x00000000
	.align		4
        /*0004*/ 	.word	0xffffffff
	.align		4
        /*0008*/ 	.word	0x00000000
	.align		4
        /*000c*/ 	.word	0xfffffffe
	.align		4
        /*0010*/ 	.word	0x00000000
	.align		4
        /*0014*/ 	.word	0xfffffffd
	.align		4
        /*0018*/ 	.word	0x00000000
	.align		4
        /*001c*/ 	.word	0xfffffffc


//--------------------- .text.triton_poi_fused_avg_pool2d_5 --------------------------
	.section	.text.triton_poi_fused_avg_pool2d_5,"ax",@progbits
	.align	128
        .global         triton_poi_fused_avg_pool2d_5
        .type           triton_poi_fused_avg_pool2d_5,@function
        .size           triton_poi_fused_avg_pool2d_5,(.L_x_1 - triton_poi_fused_avg_pool2d_5)
        .other          triton_poi_fused_avg_pool2d_5,@"STO_CUDA_ENTRY STV_DEFAULT"
triton_poi_fused_avg_pool2d_5:
.text.triton_poi_fused_avg_pool2d_5:
[----:B------:R-:W-:Y:S01]  /*0000*/  LDC R1, c[0x0][0x28] ;  /* 0x00000a00ff017b82 */ /* 0x000fe20000000800 */
[----:B------:R-:W1:Y:S07]  /*0010*/  S2R R0, SR_TID.X ;  /* 0x0000000000007919 */ /* 0x000e6e0000002100 */
[----:B------:R-:W2:Y:S01]  /*0020*/  LDC.64 R2, c[0x0][0x210] ;  /* 0x00008400ff027b82 */ /* 0x000ea20000000a00 */
[----:B------:R-:W-:Y:S01]  /*0030*/  CS2R R12, SRZ ;  /* 0x00000000000c7805 */ /* 0x000fe2000001ff00 */
[----:B------:R-:W-:Y:S01]  /*0040*/  ULDC.64 UR4, c[0x0][0x208] ;  /* 0x0000820000047ab9 */ /* 0x000fe20000000a00 */
[----:B------:R-:W3:Y:S01]  /*0050*/  S2R R25, SR_CTAID.X ;  /* 0x0000000000197919 */ /* 0x000ee20000002500 */
[----:B-1----:R-:W-:-:S05]  /*0060*/  IMAD.SHL.U32 R0, R0, 0x2, RZ ;  /* 0x0000000200007824 */ /* 0x002fca00078e00ff */
[----:B------:R-:W-:-:S05]  /*0070*/  LOP3.LUT R0, R0, 0x1fe, RZ, 0xc0, !PT ;  /* 0x000001fe00007812 */ /* 0x000fca00078ec0ff */
[----:B---3--:R-:W-:-:S04]  /*0080*/  IMAD R25, R25, 0x200, R0 ;  /* 0x0000020019197824 */ /* 0x008fc800078e0200 */
[----:B------:R-:W-:-:S04]  /*0090*/  IMAD.HI R0, R25, 0x2aaaaaab, RZ ;  /* 0x2aaaaaab19007827 */ /* 0x000fc800078e02ff */
[----:B------:R-:W-:Y:S01]  /*00a0*/  VIADD R9, R25, 0xffff9e80 ;  /* 0xffff9e8019097836 */ /* 0x000fe20000000000 */
[----:B------:R-:W-:-:S03]  /*00b0*/  SHF.R.U32.HI R5, RZ, 0x1f, R0 ;  /* 0x0000001fff057819 */ /* 0x000fc60000011600 */
[----:B--2---:R-:W-:Y:S01]  /*00c0*/  IMAD.WIDE R8, R9, 0x4, R2 ;  /* 0x0000000409087825 */ /* 0x004fe200078e0202 */
[CC--:B------:R-:W-:Y:S02]  /*00d0*/  LEA.HI.SX32 R27, R0.reuse, R5.reuse, 0x1a ;  /* 0x00000005001b7211 */ /* 0x0c0fe400078fd2ff */
[----:B------:R-:W-:Y:S02]  /*00e0*/  LEA.HI.SX32 R0, R0, R5, 0x14 ;  /* 0x0000000500007211 */ /* 0x000fe400078fa2ff */
[----:B------:R-:W-:Y:S02]  /*00f0*/  LEA.HI R4, R27, R27, RZ, 0x6 ;  /* 0x0000001b1b047211 */ /* 0x000fe400078f30ff */
[----:B------:R-:W-:Y:S02]  /*0100*/  LEA.HI R5, R0, R0, RZ, 0x6 ;  /* 0x0000000000057211 */ /* 0x000fe400078f30ff */
[----:B------:R-:W-:Y:S02]  /*0110*/  LOP3.LUT R4, R4, 0xffffffc0, RZ, 0xc0, !PT ;  /* 0xffffffc004047812 */ /* 0x000fe400078ec0ff */
[----:B------:R-:W-:-:S03]  /*0120*/  LOP3.LUT R5, R5, 0xffffffc0, RZ, 0xc0, !PT ;  /* 0xffffffc005057812 */ /* 0x000fc600078ec0ff */
[----:B------:R-:W-:Y:S02]  /*0130*/  IMAD.IADD R27, R27, 0x1, -R4 ;  /* 0x000000011b1b7824 */ /* 0x000fe400078e0a04 */
[----:B------:R-:W-:-:S03]  /*0140*/  IMAD.IADD R0, R0, 0x1, -R5 ;  /* 0x0000000100007824 */ /* 0x000fc600078e0a05 */
[----:B------:R-:W-:-:S04]  /*0150*/  ISETP.GT.AND P1, PT, R27, RZ, PT ;  /* 0x000000ff1b00720c */ /* 0x000fc80003f24270 */
[----:B------:R-:W-:Y:S02]  /*0160*/  ISETP.GT.AND P3, PT, R0, RZ, P1 ;  /* 0x000000ff0000720c */ /* 0x000fe40000f64270 */
[----:B------:R-:W-:-:S04]  /*0170*/  ISETP.GT.AND P0, PT, R27, -0x1, PT ;  /* 0xffffffff1b00780c */ /* 0x000fc80003f04270 */
[----:B------:R-:W-:-:S07]  /*0180*/  ISETP.GT.AND P0, PT, R0, RZ, P0 ;  /* 0x000000ff0000720c */ /* 0x000fce0000704270 */
[----:B------:R1:W2:Y:S01]  /*0190*/  @P3 LDG.E.64 R12, desc[UR4][R8.64] ;  /* 0x00000004080c3981 */ /* 0x0002a2000c1e1b00 */
[----:B------:R-:W-:Y:S01]  /*01a0*/  VIADD R11, R25, 0xffffa000 ;  /* 0xffffa000190b7836 */ /* 0x000fe20000000000 */
[----:B------:R-:W-:-:S03]  /*01b0*/  CS2R R4, SRZ ;  /* 0x0000000000047805 */ /* 0x000fc6000001ff00 */
[----:B------:R-:W-:-:S05]  /*01c0*/  IMAD.WIDE R10, R11, 0x4, R2 ;  /* 0x000000040b0a7825 */ /* 0x000fca00078e0202 */
[----:B------:R3:W4:Y:S01]  /*01d0*/  @P0 LDG.E.64 R4, desc[UR4][R10.64] ;  /* 0x000000040a040981 */ /* 0x000722000c1e1b00 */
[C---:B------:R-:W-:Y:S01]  /*01e0*/  ISETP.GT.AND P1, PT, R0.reuse, -0x1, P1 ;  /* 0xffffffff0000780c */ /* 0x040fe20000f24270 */
[C---:B------:R-:W-:Y:S01]  /*01f0*/  VIADD R29, R0.reuse, 0x1 ;  /* 0x00000001001d7836 */ /* 0x040fe20000000000 */
[----:B-1----:R-:W-:Y:S01]  /*0200*/  CS2R R8, SRZ ;  /* 0x0000000000087805 */ /* 0x002fe2000001ff00 */
[----:B------:R-:W-:Y:S01]  /*0210*/  VIADD R19, R25, 0xfffffe80 ;  /* 0xfffffe8019137836 */ /* 0x000fe20000000000 */
[----:B------:R-:W-:Y:S01]  /*0220*/  LOP3.LUT R6, R0, R27, RZ, 0xfc, !PT ;  /* 0x0000001b00067212 */ /* 0x000fe200078efcff */
[----:B------:R-:W-:Y:S02]  /*0230*/  VIADD R24, R27, 0x1 ;  /* 0x000000011b187836 */ /* 0x000fe40000000000 */
[----:B------:R-:W-:Y:S01]  /*0240*/  IMAD.WIDE R18, R19, 0x4, R2 ;  /* 0x0000000413127825 */ /* 0x000fe200078e0202 */
[----:B------:R-:W-:Y:S02]  /*0250*/  ISETP.GT.AND P4, PT, R6, -0x1, PT ;  /* 0xffffffff0600780c */ /* 0x000fe40003f84270 */
[----:B------:R-:W-:-:S02]  /*0260*/  CS2R R14, SRZ ;  /* 0x00000000000e7805 */ /* 0x000fc4000001ff00 */
[----:B------:R-:W-:Y:S01]  /*0270*/  ISETP.GE.U32.AND P2, PT, R24, 0x40, PT ;  /* 0x000000401800780c */ /* 0x000fe20003f46070 */
[C-C-:B------:R-:W-:Y:S01]  /*0280*/  IMAD.WIDE R16, R25.reuse, 0x4, R2.reuse ;  /* 0x0000000419107825 */ /* 0x140fe200078e0202 */
[----:B------:R-:W-:Y:S01]  /*0290*/  CS2R R6, SRZ ;  /* 0x0000000000067805 */ /* 0x000fe2000001ff00 */
[----:B------:R1:W5:Y:S01]  /*02a0*/  @P1 LDG.E.64 R8, desc[UR4][R18.64] ;  /* 0x0000000412081981 */ /* 0x000362000c1e1b00 */
[C---:B------:R-:W-:Y:S01]  /*02b0*/  ISETP.GT.AND P5, PT, R0.reuse, RZ, !P2 ;  /* 0x000000ff0000720c */ /* 0x040fe200057a4270 */
[C---:B------:R-:W-:Y:S01]  /*02c0*/  VIADD R23, R25.reuse, 0xffffa180 ;  /* 0xffffa18019177836 */ /* 0x040fe20000000000 */
[----:B------:R-:W-:Y:S01]  /*02d0*/  ISETP.GT.AND P2, PT, R0, -0x1, !P2 ;  /* 0xffffffff0000780c */ /* 0x000fe20005744270 */
[----:B------:R-:W-:Y:S01]  /*02e0*/  VIADD R21, R25, 0x180 ;  /* 0x0000018019157836 */ /* 0x000fe20000000000 */
[----:B---3--:R-:W-:Y:S01]  /*02f0*/  CS2R R10, SRZ ;  /* 0x00000000000a7805 */ /* 0x008fe2000001ff00 */
[----:B------:R-:W-:-:S04]  /*0300*/  IMAD.WIDE R22, R23, 0x4, R2 ;  /* 0x0000000417167825 */ /* 0x000fc800078e0202 */
[----:B-1----:R-:W-:Y:S02]  /*0310*/  VIADD R19, R25, 0x5e80 ;  /* 0x00005e8019137836 */ /* 0x002fe40000000000 */
[--C-:B------:R-:W-:Y:S02]  /*0320*/  IMAD.WIDE R20, R21, 0x4, R2.reuse ;  /* 0x0000000415147825 */ /* 0x100fe400078e0202 */
[----:B------:R1:W3:Y:S02]  /*0330*/  @P5 LDG.E.64 R6, desc[UR4][R22.64] ;  /* 0x0000000416065981 */ /* 0x0002e4000c1e1b00 */
[----:B------:R-:W-:Y:S02]  /*0340*/  IMAD.WIDE R18, R19, 0x4, R2 ;  /* 0x0000000413127825 */ /* 0x000fe400078e0202 */
[----:B------:R1:W3:Y:S02]  /*0350*/  @P2 LDG.E.64 R10, desc[UR4][R20.64] ;  /* 0x00000004140a2981 */ /* 0x0002e4000c1e1b00 */
[----:B-1----:R-:W-:Y:S01]  /*0360*/  VIADD R23, R25, 0x6000 ;  /* 0x0000600019177836 */ /* 0x002fe20000000000 */
[----:B0-----:R-:W-:-:S03]  /*0370*/  CS2R R20, SRZ ;  /* 0x0000000000147805 */ /* 0x001fc6000001ff00 */
[----:B------:R-:W-:Y:S01]  /*0380*/  IMAD.WIDE R22, R23, 0x4, R2 ;  /* 0x0000000417167825 */ /* 0x000fe200078e0202 */
[----:B------:R-:W-:Y:S02]  /*0390*/  LOP3.LUT R24, R29, R24, RZ, 0xfc, !PT ;  /* 0x000000181d187212 */ /* 0x000fe400078efcff */
[----:B--2---:R-:W-:Y:S02]  /*03a0*/  SEL R26, R12, RZ, P3 ;  /* 0x000000ff0c1a7207 */ /* 0x004fe40001800000 */
[----:B------:R-:W-:Y:S02]  /*03b0*/  SEL R28, R13, RZ, P3 ;  /* 0x000000ff0d1c7207 */ /* 0x000fe40001800000 */
[----:B------:R-:W-:-:S04]  /*03c0*/  ISETP.GE.U32.AND P3, PT, R29, 0x40, PT ;  /* 0x000000401d00780c */ /* 0x000fc80003f66070 */
[----:B------:R-:W-:Y:S02]  /*03d0*/  ISETP.GT.AND P6, PT, R27, RZ, !P3 ;  /* 0x000000ff1b00720c */ /* 0x000fe40005fc4270 */
[----:B------:R-:W-:Y:S02]  /*03e0*/  CS2R R12, SRZ ;  /* 0x00000000000c7805 */ /* 0x000fe4000001ff00 */
[----:B----4-:R-:W-:Y:S02]  /*03f0*/  SEL R4, R4, RZ, P0 ;  /* 0x000000ff04047207 */ /* 0x010fe40000000000 */
[----:B------:R-:W-:Y:S02]  /*0400*/  SEL R5, R5, RZ, P0 ;  /* 0x000000ff05057207 */ /* 0x000fe40000000000 */
[C---:B------:R-:W-:Y:S01]  /*0410*/  ISETP.GT.AND P0, PT, R27.reuse, 0x1, PT ;  /* 0x000000011b00780c */ /* 0x040fe20003f04270 */
[----:B------:R0:W2:Y:S04]  /*0420*/  @P4 LDG.E.64 R12, desc[UR4][R16.64] ;  /* 0x00000004100c4981 */ /* 0x0000a8000c1e1b00 */
[----:B------:R1:W4:Y:S01]  /*0430*/  @P6 LDG.E.64 R14, desc[UR4][R18.64] ;  /* 0x00000004120e6981 */ /* 0x000322000c1e1b00 */
[----:B0-----:R-:W-:-:S02]  /*0440*/  VIADD R16, R27, 0x2 ;  /* 0x000000021b107836 */ /* 0x001fc40000000000 */
[----:B-1----:R-:W-:-:S05]  /*0450*/  VIADD R18, R27, 0xffffffff ;  /* 0xffffffff1b127836 */ /* 0x002fca0000000000 */
[----:B------:R-:W-:Y:S02]  /*0460*/  SEL R18, R18, RZ, P0 ;  /* 0x000000ff12127207 */ /* 0x000fe40000000000 */
[C---:B------:R-:W-:Y:S02]  /*0470*/  ISETP.GE.AND P0, PT, R27.reuse, 0x3e, PT ;  /* 0x0000003e1b00780c */ /* 0x040fe40003f06270 */
[C---:B------:R-:W-:Y:S02]  /*0480*/  ISETP.GT.AND P3, PT, R27.reuse, -0x1, !P3 ;  /* 0xffffffff1b00780c */ /* 0x040fe40005f64270 */
[----:B------:R-:W-:Y:S02]  /*0490*/  SEL R16, R16, RZ, !P0 ;  /* 0x000000ff10107207 */ /* 0x000fe40004000000 */
[----:B------:R-:W-:-:S03]  /*04a0*/  ISETP.GT.AND P0, PT, R27, 0x3d, PT ;  /* 0x0000003d1b00780c */ /* 0x000fc60003f04270 */
[----:B------:R-:W-:-:S06]  /*04b0*/  VIADD R19, R16, 0x40 ;  /* 0x0000004010137836 */ /* 0x000fcc0000000000 */
[----:B------:R0:W4:Y:S04]  /*04c0*/  @P3 LDG.E.64 R20, desc[UR4][R22.64] ;  /* 0x0000000416143981 */ /* 0x000128000c1e1b00 */
[----:B------:R-:W-:Y:S01]  /*04d0*/  @!P0 IMAD.MOV R19, RZ, RZ, R16 ;  /* 0x000000ffff138224 */ /* 0x000fe200078e0210 */
[C---:B------:R-:W-:Y:S01]  /*04e0*/  ISETP.GT.AND P0, PT, R0.reuse, 0x1, PT ;  /* 0x000000010000780c */ /* 0x040fe20003f04270 */
[C---:B0-----:R-:W-:Y:S02]  /*04f0*/  VIADD R22, R0.reuse, 0xffffffff ;  /* 0xffffffff00167836 */ /* 0x041fe40000000000 */
[----:B------:R-:W-:-:S03]  /*0500*/  VIADD R16, R0, 0x2 ;  /* 0x0000000200107836 */ /* 0x000fc60000000000 */
[----:B------:R-:W-:Y:S02]  /*0510*/  SEL R22, R22, RZ, P0 ;  /* 0x000000ff16167207 */ /* 0x000fe40000000000 */
[----:B------:R-:W-:-:S04]  /*0520*/  ISETP.GE.AND P0, PT, R0, 0x3e, PT ;  /* 0x0000003e0000780c */ /* 0x000fc80003f06270 */
[----:B------:R-:W-:Y:S02]  /*0530*/  SEL R16, R16, RZ, !P0 ;  /* 0x000000ff10107207 */ /* 0x000fe40004000000 */
[----:B------:R-:W-:-:S03]  /*0540*/  ISETP.GT.AND P0, PT, R0, 0x3d, PT ;  /* 0x0000003d0000780c */ /* 0x000fc60003f04270 */
[----:B------:R-:W-:Y:S02]  /*0550*/  VIADD R0, R16, 0x40 ;  /* 0x0000004010007836 */ /* 0x000fe40000000000 */
[----:B------:R-:W-:-:S08]  /*0560*/  VIADD R17, R25, 0x6180 ;  /* 0x0000618019117836 */ /* 0x000fd00000000000 */
[----:B------:R-:W-:Y:S01]  /*0570*/  @!P0 IMAD.MOV R0, RZ, RZ, R16 ;  /* 0x000000ffff008224 */ /* 0x000fe200078e0210 */
[----:B------:R-:W-:Y:S01]  /*0580*/  ISETP.GE.U32.AND P0, PT, R24, 0x40, PT ;  /* 0x000000401800780c */ /* 0x000fe20003f06070 */
[----:B------:R-:W-:Y:S01]  /*0590*/  IMAD.WIDE R2, R17, 0x4, R2 ;  /* 0x0000000411027825 */ /* 0x000fe200078e0202 */
[----:B------:R-:W-:-:S11]  /*05a0*/  CS2R R16, SRZ ;  /* 0x0000000000107805 */ /* 0x000fd6000001ff00 */
[----:B------:R0:W4:Y:S01]  /*05b0*/  @!P0 LDG.E.64 R16, desc[UR4][R2.64] ;  /* 0x0000000402108981 */ /* 0x000122000c1e1b00 */
[----:B------:R-:W-:Y:S02]  /*05c0*/  IMAD R23, R18, R22, RZ ;  /* 0x0000001612177224 */ /* 0x000fe400078e02ff */
[----:B------:R-:W-:Y:S02]  /*05d0*/  IMAD R27, R22, R19, RZ ;  /* 0x00000013161b7224 */ /* 0x000fe400078e02ff */
[-C--:B------:R-:W-:Y:S02]  /*05e0*/  IMAD R19, R19, R0.reuse, R23 ;  /* 0x0000000013137224 */ /* 0x080fe400078e0217 */
[----:B------:R-:W-:Y:S01]  /*05f0*/  IMAD R0, R18, R0, R27 ;  /* 0x0000000012007224 */ /* 0x000fe200078e021b */
[----:B---3--:R-:W-:Y:S01]  /*0600*/  SEL R6, R6, RZ, P5 ;  /* 0x000000ff06067207 */ /* 0x008fe20002800000 */
[----:B------:R-:W-:Y:S01]  /*0610*/  FADD R28, R28, R5 ;  /* 0x000000051c1c7221 */ /* 0x000fe20000000000 */
[----:B------:R-:W-:Y:S01]  /*0620*/  SEL R7, R7, RZ, P5 ;  /* 0x000000ff07077207 */ /* 0x000fe20002800000 */
[----:B------:R-:W-:-:S02]  /*0630*/  IMAD.IADD R0, R19, 0x1, -R0 ;  /* 0x0000000113007824 */ /* 0x000fc400078e0a00 */
[----:B------:R-:W-:Y:S01]  /*0640*/  FADD R23, R26, R4 ;  /* 0x000000041a177221 */ /* 0x000fe20000000000 */
[----:B-----5:R-:W-:Y:S01]  /*0650*/  SEL R8, R8, RZ, P1 ;  /* 0x000000ff08087207 */ /* 0x020fe20000800000 */
[----:B0-----:R-:W0:Y:S01]  /*0660*/  LDC.64 R2, c[0x0][0x218] ;  /* 0x00008600ff027b82 */ /* 0x001e220000000a00 */
[----:B------:R-:W-:Y:S02]  /*0670*/  I2FP.F32.S32 R0, R0 ;  /* 0x0000000000007245 */ /* 0x000fe40000201400 */
[----:B------:R-:W-:Y:S02]  /*0680*/  SEL R9, R9, RZ, P1 ;  /* 0x000000ff09097207 */ /* 0x000fe40000800000 */
[----:B------:R-:W-:Y:S01]  /*0690*/  FSETP.GT.AND P1, PT, |R0|, 8.50705917302346158658e+37, PT ;  /* 0x7e8000000000780b */ /* 0x000fe20003f24200 */
[----:B------:R-:W-:Y:S01]  /*06a0*/  FADD R23, R23, R6 ;  /* 0x0000000617177221 */ /* 0x000fe20000000000 */
[----:B------:R-:W-:Y:S01]  /*06b0*/  FADD R28, R28, R7 ;  /* 0x000000071c1c7221 */ /* 0x000fe20000000000 */
[----:B------:R-:W-:-:S02]  /*06c0*/  SEL R10, R10, RZ, P2 ;  /* 0x000000ff0a0a7207 */ /* 0x000fc40001000000 */
[----:B------:R-:W-:Y:S02]  /*06d0*/  SEL R11, R11, RZ, P2 ;  /* 0x000000ff0b0b7207 */ /* 0x000fe40001000000 */
[----:B------:R-:W-:Y:S01]  /*06e0*/  FSETP.GEU.AND P2, PT, |R0|, 1.175494350822287508e-38, PT ;  /* 0x008000000000780b */ /* 0x000fe20003f4e200 */
[----:B------:R-:W-:Y:S01]  /*06f0*/  FADD R23, R23, R8 ;  /* 0x0000000817177221 */ /* 0x000fe20000000000 */
[----:B------:R-:W-:-:S04]  /*0700*/  FADD R28, R28, R9 ;  /* 0x000000091c1c7221 */ /* 0x000fc80000000000 */
[----:B------:R-:W-:-:S07]  /*0710*/  @P1 FMUL R0, R0, 0.25 ;  /* 0x3e80000000001820 */ /* 0x000fce0000400000 */
[----:B------:R-:W-:-:S06]  /*0720*/  @!P2 FMUL R0, R0, 16777216 ;  /* 0x4b8000000000a820 */ /* 0x000fcc0000400000 */
[----:B------:R-:W1:Y:S01]  /*0730*/  MUFU.RCP R0, R0 ;  /* 0x0000000000007308 */ /* 0x000e620000001000 */
[----:B0-----:R-:W-:Y:S01]  /*0740*/  IMAD.WIDE R2, R25, 0x4, R2 ;  /* 0x0000000419027825 */ /* 0x001fe200078e0202 */
[----:B--2---:R-:W-:Y:S02]  /*0750*/  SEL R12, R12, RZ, P4 ;  /* 0x000000ff0c0c7207 */ /* 0x004fe40002000000 */
[----:B------:R-:W-:-:S03]  /*0760*/  SEL R13, R13, RZ, P4 ;  /* 0x000000ff0d0d7207 */ /* 0x000fc60002000000 */
[----:B------:R-:W-:Y:S02]  /*0770*/  FADD R23, R23, R12 ;  /* 0x0000000c17177221 */ /* 0x000fe40000000000 */
[----:B------:R-:W-:Y:S01]  /*0780*/  FADD R28, R28, R13 ;  /* 0x0000000d1c1c7221 */ /* 0x000fe20000000000 */
[----:B----4-:R-:W-:Y:S01]  /*0790*/  SEL R14, R14, RZ, P6 ;  /* 0x000000ff0e0e7207 */ /* 0x010fe20003000000 */
[----:B------:R-:W-:Y:S01]  /*07a0*/  FADD R23, R23, R10 ;  /* 0x0000000a17177221 */ /* 0x000fe20000000000 */
[----:B------:R-:W-:Y:S01]  /*07b0*/  SEL R15, R15, RZ, P6 ;  /* 0x000000ff0f0f7207 */ /* 0x000fe20003000000 */
[----:B------:R-:W-:Y:S02]  /*07c0*/  FADD R28, R28, R11 ;  /* 0x0000000b1c1c7221 */ /* 0x000fe40000000000 */
[----:B------:R-:W-:Y:S02]  /*07d0*/  FADD R23, R23, R14 ;  /* 0x0000000e17177221 */ /* 0x000fe40000000000 */
[----:B------:R-:W-:Y:S01]  /*07e0*/  FADD R28, R28, R15 ;  /* 0x0000000f1c1c7221 */ /* 0x000fe20000000000 */
[----:B------:R-:W-:-:S02]  /*07f0*/  SEL R20, R20, RZ, P3 ;  /* 0x000000ff14147207 */ /* 0x000fc40001800000 */
[----:B------:R-:W-:-:S03]  /*0800*/  SEL R21, R21, RZ, P3 ;  /* 0x000000ff15157207 */ /* 0x000fc60001800000 */
[----:B------:R-:W-:Y:S02]  /*0810*/  FADD R23, R23, R20 ;  /* 0x0000001417177221 */ /* 0x000fe40000000000 */
[----:B------:R-:W-:Y:S01]  /*0820*/  FADD R28, R28, R21 ;  /* 0x000000151c1c7221 */ /* 0x000fe20000000000 */
[----:B------:R-:W-:Y:S02]  /*0830*/  SEL R16, R16, RZ, !P0 ;  /* 0x000000ff10107207 */ /* 0x000fe40004000000 */
[----:B------:R-:W-:-:S03]  /*0840*/  SEL R17, R17, RZ, !P0 ;  /* 0x000000ff11117207 */ /* 0x000fc60004000000 */
[----:B------:R-:W-:Y:S02]  /*0850*/  FADD R16, R23, R16 ;  /* 0x0000001017107221 */ /* 0x000fe40000000000 */
[----:B------:R-:W-:Y:S02]  /*0860*/  FADD R17, R28, R17 ;  /* 0x000000111c117221 */ /* 0x000fe40000000000 */
[----:B------:R-:W-:Y:S02]  /*0870*/  @P1 FMUL R16, R16, 0.25 ;  /* 0x3e80000010101820 */ /* 0x000fe40000400000 */
[----:B------:R-:W-:Y:S02]  /*0880*/  @P1 FMUL R17, R17, 0.25 ;  /* 0x3e80000011111820 */ /* 0x000fe40000400000 */
[----:B------:R-:W-:Y:S02]  /*0890*/  @!P2 FMUL R16, R16, 16777216 ;  /* 0x4b8000001010a820 */ /* 0x000fe40000400000 */
[----:B------:R-:W-:-:S02]  /*08a0*/  @!P2 FMUL R17, R17, 16777216 ;  /* 0x4b8000001111a820 */ /* 0x000fc40000400000 */
[C---:B-1----:R-:W-:Y:S02]  /*08b0*/  FMUL R16, R0.reuse, R16 ;  /* 0x0000001000107220 */ /* 0x042fe40000400000 */
[----:B------:R-:W-:-:S05]  /*08c0*/  FMUL R17, R0, R17 ;  /* 0x0000001100117220 */ /* 0x000fca0000400000 */
[----:B------:R-:W-:Y:S01]  /*08d0*/  STG.E.64 desc[UR4][R2.64], R16 ;  /* 0x0000001002007986 */ /* 0x000fe2000c101b04 */
[----:B------:R-:W-:Y:S05]  /*08e0*/  EXIT ;  /* 0x000000000000794d */ /* 0x000fea0003800000 */
.L_x_0:
[----:B------:R-:W-:-:S00]  /*08f0*/  BRA `(.L_x_0) ;  /* 0xfffffffc00fc7947 */ /* 0x000fc0000383ffff */
[----:B------:R-:W-:-:S00]  /*0900*/  NOP ;  /* 0x0000000000007918 */ /* 0x000fc00000000000 */
[----:B------:R-:W-:-:S00]  /*0910*/  NOP ;  /* 0x0000000000007918 */ /* 0x000fc00000000000 */
[----:B------:R-:W-:-:S00]  /*0920*/  NOP ;  /* 0x0000000000007918 */ /* 0x000fc00000000000 */
[----:B------:R-:W-:-:S00]  /*0930*/  NOP ;  /* 0x0000000000007918 */ /* 0x000fc00000000000 */
[----:B------:R-:W-:-:S00]  /*0940*/  NOP ;  /* 0x0000000000007918 */ /* 0x000fc00000000000 */
[----:B------:R-:W-:-:S00]  /*0950*/  NOP ;  /* 0x0000000000007918 */ /* 0x000fc00000000000 */
[----:B------:R-:W-:-:S00]  /*0960*/  NOP ;  /* 0x0000000000007918 */ /* 0x000fc00000000000 */
[----:B------:R-:W-:-:S00]  /*0970*/  NOP ;  /* 0x0000000000007918 */ /* 0x000fc00000000000 */
.L_x_1:


//--------------------- .nv.constant0.triton_poi_fused_avg_pool2d_5 --------------------------
	.section	.nv.constant0.triton_poi_fused_avg_pool2d_5,"a",@progbits
	.sectionflags	@""
	.align	4
.nv.constant0.triton_poi_fused_avg_pool2d_5:
	.zero		548
